//
// Generated by NVIDIA NVVM Compiler
//
// Compiler Build ID: CL-36424714
// Cuda compilation tools, release 13.0, V13.0.88
// Based on NVVM 20.0.0
//

.version 9.0
.target sm_100
.address_size 64

	// .globl	_Z9addMatrix6MatrizS_S_

.visible .entry _Z9addMatrix6MatrizS_S_(
	.param .align 8 .b8 _Z9addMatrix6MatrizS_S__param_0[16],
	.param .align 8 .b8 _Z9addMatrix6MatrizS_S__param_1[16],
	.param .align 8 .b8 _Z9addMatrix6MatrizS_S__param_2[16]
)
{
	.reg .pred 	%p<4>;
	.reg .b32 	%r<22>;
	.reg .b64 	%rd<13>;
	.reg .b64 	%fd<4>;

	ld.param.v2.u32 	{%r10, %r11}, [_Z9addMatrix6MatrizS_S__param_0+8];
	ld.param.u64 	%rd3, [_Z9addMatrix6MatrizS_S__param_2];
	ld.param.u64 	%rd2, [_Z9addMatrix6MatrizS_S__param_1];
	ld.param.u64 	%rd1, [_Z9addMatrix6MatrizS_S__param_0];
	ld.param.v2.u32 	{%r6, %r7}, [_Z9addMatrix6MatrizS_S__param_1+8];
	ld.param.v2.u32 	{%r8, %r9}, [_Z9addMatrix6MatrizS_S__param_2+8];
	mov.u32 	%r12, %tid.x;
	mov.u32 	%r13, %ntid.x;
	mov.u32 	%r14, %ctaid.x;
	mad.lo.s32 	%r2, %r13, %r14, %r12;
	mov.u32 	%r15, %tid.y;
	mov.u32 	%r16, %ntid.y;
	mov.u32 	%r17, %ctaid.y;
	mad.lo.s32 	%r18, %r16, %r17, %r15;
	setp.ge.s32 	%p1, %r2, %r11;
	setp.ge.s32 	%p2, %r18, %r10;
	or.pred  	%p3, %p1, %p2;
	@%p3 bra 	$L__BB0_2;
	cvta.to.global.u64 	%rd4, %rd3;
	cvta.to.global.u64 	%rd5, %rd2;
	cvta.to.global.u64 	%rd6, %rd1;
	mad.lo.s32 	%r19, %r11, %r18, %r2;
	mul.wide.s32 	%rd7, %r19, 8;
	add.s64 	%rd8, %rd6, %rd7;
	ld.global.f64 	%fd1, [%rd8];
	mad.lo.s32 	%r20, %r7, %r18, %r2;
	mul.wide.s32 	%rd9, %r20, 8;
	add.s64 	%rd10, %rd5, %rd9;
	ld.global.f64 	%fd2, [%rd10];
	add.f64 	%fd3, %fd1, %fd2;
	mad.lo.s32 	%r21, %r9, %r18, %r2;
	mul.wide.s32 	%rd11, %r21, 8;
	add.s64 	%rd12, %rd4, %rd11;
	st.global.f64 	[%rd12], %fd3;
$L__BB0_2:
	ret;

}


// ===== COMPILED SASS (sm_100) =====

	.target	sm_100

	.elftype	@"ET_EXEC"


//--------------------- .note.nv.tkinfo           --------------------------
	.section	.note.nv.tkinfo,"",@"SHT_NOTE"
	.sectionflags	@"SHF_NOTE_NV_TKINFO"
	.tkinfo
        /*0018*/ 	.word	0x00000002
        /*0030*/ 	.string	""
        /*0030*/ 	.string	"ptxas"
        /*0030*/ 	.string	"Cuda compilation tools, release 13.0, V13.0.88"
        /*0030*/ 	.string	"Build cuda_13.0.r13.0/compiler.36424714_0"
        /*0030*/ 	.string	"-arch sm_100 -m 64 "



//--------------------- .note.nv.cuinfo           --------------------------
	.section	.note.nv.cuinfo,"",@"SHT_NOTE"
	.sectionflags	@"SHF_NOTE_NV_CUINFO"
        /*0018*/ 	.short	0x0002
        /*001a*/ 	.short	0x0064
        /*001c*/ 	.short	0x0082
	.zero		2


//--------------------- .nv.info                  --------------------------
	.section	.nv.info,"",@"SHT_CUDA_INFO"
	.align	4


	//----- nvinfo : EIATTR_REGCOUNT
	.align		4
        /*0000*/ 	.byte	0x04, 0x2f
        /*0002*/ 	.short	(.L_1 - .L_0)
	.align		4
.L_0:
        /*0004*/ 	.word	index@(_Z9addMatrix6MatrizS_S_)
        /*0008*/ 	.word	0x0000000e


	//----- nvinfo : EIATTR_FRAME_SIZE
	.align		4
.L_1:
        /*000c*/ 	.byte	0x04, 0x11
        /*000e*/ 	.short	(.L_3 - .L_2)
	.align		4
.L_2:
        /*0010*/ 	.word	index@(_Z9addMatrix6MatrizS_S_)
        /*0014*/ 	.word	0x00000000


	//----- nvinfo : EIATTR_MIN_STACK_SIZE
	.align		4
.L_3:
        /*0018*/ 	.byte	0x04, 0x12
        /*001a*/ 	.short	(.L_5 - .L_4)
	.align		4
.L_4:
        /*001c*/ 	.word	index@(_Z9addMatrix6MatrizS_S_)
        /*0020*/ 	.word	0x00000000
.L_5:


//--------------------- .nv.compat                --------------------------
	.section	.nv.compat,"",@"SHT_CUDA_COMPAT_INFO"
	.align	4
        /*0000*/ 	.byte	0x02, 0x09, 0x00, 0x00, 0x02, 0x02, 0x01, 0x00, 0x02, 0x05, 0x05, 0x00, 0x03, 0x07, 0x01, 0x01
        /*0010*/ 	.byte	0x02, 0x03, 0x00, 0x00, 0x02, 0x06, 0x01, 0x00, 0x04, 0x0b, 0x08, 0x00, 0x01, 0x00, 0x00, 0x00
        /*0020*/ 	.byte	0x00, 0x00, 0x00, 0x00


//--------------------- .nv.info._Z9addMatrix6MatrizS_S_ --------------------------
	.section	.nv.info._Z9addMatrix6MatrizS_S_,"",@"SHT_CUDA_INFO"
	.sectionflags	@""
	.align	4


	//----- nvinfo : EIATTR_CUDA_API_VERSION
	.align		4
        /*0000*/ 	.byte	0x04, 0x37
        /*0002*/ 	.short	(.L_7 - .L_6)
.L_6:
        /*0004*/ 	.word	0x00000082


	//----- nvinfo : EIATTR_KPARAM_INFO
	.align		4
.L_7:
        /*0008*/ 	.byte	0x04, 0x17
        /*000a*/ 	.short	(.L_9 - .L_8)
.L_8:
        /*000c*/ 	.word	0x00000000
        /*0010*/ 	.short	0x0002
        /*0012*/ 	.short	0x0020
        /*0014*/ 	.byte	0x00, 0xf0, 0x41, 0x00


	//----- nvinfo : EIATTR_KPARAM_INFO
	.align		4
.L_9:
        /*0018*/ 	.byte	0x04, 0x17
        /*001a*/ 	.short	(.L_11 - .L_10)
.L_10:
        /*001c*/ 	.word	0x00000000
        /*0020*/ 	.short	0x0001
        /*0022*/ 	.short	0x0010
        /*0024*/ 	.byte	0x00, 0xf0, 0x41, 0x00


	//----- nvinfo : EIATTR_KPARAM_INFO
	.align		4
.L_11:
        /*0028*/ 	.byte	0x04, 0x17
        /*002a*/ 	.short	(.L_13 - .L_12)
.L_12:
        /*002c*/ 	.word	0x00000000
        /*0030*/ 	.short	0x0000
        /*0032*/ 	.short	0x0000
        /*0034*/ 	.byte	0x00, 0xf0, 0x41, 0x00


	//----- nvinfo : EIATTR_SPARSE_MMA_MASK
	.align		4
.L_13:
        /*0038*/ 	.byte	0x03, 0x50
        /*003a*/ 	.short	0x0000


	//----- nvinfo : EIATTR_MAXREG_COUNT
	.align		4
        /*003c*/ 	.byte	0x03, 0x1b
        /*003e*/ 	.short	0x00ff


	//----- nvinfo : EIATTR_MERCURY_ISA_VERSION
	.align		4
        /*0040*/ 	.byte	0x03, 0x5f
        /*0042*/ 	.short	0x0101


	//----- nvinfo : EIATTR_VRC_CTA_INIT_COUNT
	.align		4
        /*0044*/ 	.byte	0x02, 0x4a
	.zero		1
	.zero		1


	//----- nvinfo : EIATTR_EXIT_INSTR_OFFSETS
	.align		4
        /*0048*/ 	.byte	0x04, 0x1c
        /*004a*/ 	.short	(.L_15 - .L_14)


	//   ....[0]....
.L_14:
        /*004c*/ 	.word	0x000000c0


	//   ....[1]....
        /*0050*/ 	.word	0x000001d0


	//----- nvinfo : EIATTR_CBANK_PARAM_SIZE
	.align		4
.L_15:
        /*0054*/ 	.byte	0x03, 0x19
        /*0056*/ 	.short	0x0030


	//----- nvinfo : EIATTR_PARAM_CBANK
	.align		4
        /*0058*/ 	.byte	0x04, 0x0a
        /*005a*/ 	.short	(.L_17 - .L_16)
	.align		4
.L_16:
        /*005c*/ 	.word	index@(.nv.constant0._Z9addMatrix6MatrizS_S_)
        /*0060*/ 	.short	0x0380
        /*0062*/ 	.short	0x0030


	//----- nvinfo : EIATTR_SW_WAR
	.align		4
.L_17:
        /*0064*/ 	.byte	0x04, 0x36
        /*0066*/ 	.short	(.L_19 - .L_18)
.L_18:
        /*0068*/ 	.word	0x00000008
.L_19:


//--------------------- .nv.callgraph             --------------------------
	.section	.nv.callgraph,"",@"SHT_CUDA_CALLGRAPH"
	.align	4
	.sectionentsize	8
	.align		4
        /*0000*/ 	.word	0x00000000
	.align		4
        /*0004*/ 	.word	0xffffffff
	.align		4
        /*0008*/ 	.word	0x00000000
	.align		4
        /*000c*/ 	.word	0xfffffffe
	.align		4
        /*0010*/ 	.word	0x00000000
	.align		4
        /*0014*/ 	.word	0xfffffffd
	.align		4
        /*0018*/ 	.word	0x00000000
	.align		4
        /*001c*/ 	.word	0xfffffffc


//--------------------- .text._Z9addMatrix6MatrizS_S_ --------------------------
	.section	.text._Z9addMatrix6MatrizS_S_,"ax",@progbits
	.align	128
        .global         _Z9addMatrix6MatrizS_S_
        .type           _Z9addMatrix6MatrizS_S_,@function
        .size           _Z9addMatrix6MatrizS_S_,(.L_x_1 - _Z9addMatrix6MatrizS_S_)
        .other          _Z9addMatrix6MatrizS_S_,@"STO_CUDA_ENTRY STV_DEFAULT"
_Z9addMatrix6MatrizS_S_:
.text._Z9addMatrix6MatrizS_S_:
[----:B------:R-:W-:Y:S01]  /*0000*/  LDC R1, c[0x0][0x37c] ;  /* 0x0000df00ff017b82 */ /* 0x000fe20000000800 */
[----:B------:R-:W0:Y:S01]  /*0010*/  S2R R7, SR_TID.Y ;  /* 0x0000000000077919 */ /* 0x000e220000002200 */
[----:B------:R-:W1:Y:S01]  /*0020*/  LDCU UR4, c[0x0][0x360] ;  /* 0x00006c00ff0477ac */ /* 0x000e620008000800 */
[----:B------:R-:W0:Y:S01]  /*0030*/  S2R R2, SR_CTAID.Y ;  /* 0x0000000000027919 */ /* 0x000e220000002600 */
[----:B------:R-:W0:Y:S01]  /*0040*/  LDCU UR5, c[0x0][0x364] ;  /* 0x00006c80ff0577ac */ /* 0x000e220008000800 */
[----:B------:R-:W1:Y:S01]  /*0050*/  S2R R0, SR_TID.X ;  /* 0x0000000000007919 */ /* 0x000e620000002100 */
[----:B------:R-:W2:Y:S01]  /*0060*/  LDCU.64 UR6, c[0x0][0x388] ;  /* 0x00007100ff0677ac */ /* 0x000ea20008000a00 */
[----:B------:R-:W1:Y:S01]  /*0070*/  S2R R3, SR_CTAID.X ;  /* 0x0000000000037919 */ /* 0x000e620000002500 */
[----:B0-----:R-:W-:-:S05]  /*0080*/  IMAD R7, R2, UR5, R7 ;  /* 0x0000000502077c24 */ /* 0x001fca000f8e0207 */
[----:B--2---:R-:W-:Y:S01]  /*0090*/  ISETP.GE.AND P0, PT, R7, UR6, PT ;  /* 0x0000000607007c0c */ /* 0x004fe2000bf06270 */
[----:B-1----:R-:W-:-:S05]  /*00a0*/  IMAD R0, R3, UR4, R0 ;  /* 0x0000000403007c24 */ /* 0x002fca000f8e0200 */
[----:B------:R-:W-:-:S13]  /*00b0*/  ISETP.GE.OR P0, PT, R0, UR7, P0 ;  /* 0x0000000700007c0c */ /* 0x000fda0008706670 */
[----:B------:R-:W-:Y:S05]  /*00c0*/  @P0 EXIT ;  /* 0x000000000000094d */ /* 0x000fea0003800000 */
[----:B------:R-:W0:Y:S01]  /*00d0*/  LDC.64 R2, c[0x0][0x380] ;  /* 0x0000e000ff027b82 */ /* 0x000e220000000a00 */
[----:B------:R-:W1:Y:S01]  /*00e0*/  LDCU UR6, c[0x0][0x39c] ;  /* 0x00007380ff0677ac */ /* 0x000e620008000800 */
[C-C-:B------:R-:W-:Y:S01]  /*00f0*/  IMAD R9, R7.reuse, UR7, R0.reuse ;  /* 0x0000000707097c24 */ /* 0x140fe2000f8e0200 */
[----:B------:R-:W2:Y:S05]  /*0100*/  LDCU.64 UR4, c[0x0][0x358] ;  /* 0x00006b00ff0477ac */ /* 0x000eaa0008000a00 */
[----:B------:R-:W3:Y:S01]  /*0110*/  LDC.64 R4, c[0x0][0x390] ;  /* 0x0000e400ff047b82 */ /* 0x000ee20000000a00 */
[----:B-1----:R-:W-:Y:S01]  /*0120*/  IMAD R11, R7, UR6, R0 ;  /* 0x00000006070b7c24 */ /* 0x002fe2000f8e0200 */
[----:B------:R-:W1:Y:S01]  /*0130*/  LDCU UR6, c[0x0][0x3ac] ;  /* 0x00007580ff0677ac */ /* 0x000e620008000800 */
[----:B0-----:R-:W-:-:S05]  /*0140*/  IMAD.WIDE R2, R9, 0x8, R2 ;  /* 0x0000000809027825 */ /* 0x001fca00078e0202 */
[----:B------:R-:W0:Y:S01]  /*0150*/  LDC.64 R8, c[0x0][0x3a0] ;  /* 0x0000e800ff087b82 */ /* 0x000e220000000a00 */
[----:B--2---:R-:W2:Y:S01]  /*0160*/  LDG.E.64 R2, desc[UR4][R2.64] ;  /* 0x0000000402027981 */ /* 0x004ea2000c1e1b00 */
[----:B---3--:R-:W-:-:S06]  /*0170*/  IMAD.WIDE R4, R11, 0x8, R4 ;  /* 0x000000080b047825 */ /* 0x008fcc00078e0204 */
[----:B------:R-:W2:Y:S01]  /*0180*/  LDG.E.64 R4, desc[UR4][R4.64] ;  /* 0x0000000404047981 */ /* 0x000ea2000c1e1b00 */
[----:B-1----:R-:W-:-:S04]  /*0190*/  IMAD R11, R7, UR6, R0 ;  /* 0x00000006070b7c24 */ /* 0x002fc8000f8e0200 */
[----:B0-----:R-:W-:Y:S01]  /*01a0*/  IMAD.WIDE R8, R11, 0x8, R8 ;  /* 0x000000080b087825 */ /* 0x001fe200078e0208 */
[----:B--2---:R-:W-:-:S07]  /*01b0*/  DADD R6, R2, R4 ;  /* 0x0000000002067229 */ /* 0x004fce0000000004 */
[----:B------:R-:W-:Y:S01]  /*01c0*/  STG.E.64 desc[UR4][R8.64], R6 ;  /* 0x0000000608007986 */ /* 0x000fe2000c101b04 */
[----:B------:R-:W-:Y:S05]  /*01d0*/  EXIT ;  /* 0x000000000000794d */ /* 0x000fea0003800000 */
.L_x_0:
[----:B------:R-:W-:-:S00]  /*01e0*/  BRA `(.L_x_0) ;  /* 0xfffffffc00fc7947 */ /* 0x000fc0000383ffff */
[----:B------:R-:W-:-:S00]  /*01f0*/  NOP ;  /* 0x0000000000007918 */ /* 0x000fc00000000000 */
        /* <DEDUP_REMOVED lines=8> */
.L_x_1:


//--------------------- .nv.shared.reserved.0     --------------------------
	.section	.nv.shared.reserved.0,"aw",@nobits
	.weak		__nv_reservedSMEM_offset_0_alias
	.size		__nv_reservedSMEM_offset_0_alias, 0, 64
	.other		__nv_reservedSMEM_offset_0_alias,@"STO_CUDA_RESERVED_SHARED STV_DEFAULT"
__nv_reservedSMEM_offset_0_alias:
	.zero		0
	.zero		64


//--------------------- .nv.constant0._Z9addMatrix6MatrizS_S_ --------------------------
	.section	.nv.constant0._Z9addMatrix6MatrizS_S_,"a",@progbits
	.sectionflags	@""
	.align	4
.nv.constant0._Z9addMatrix6MatrizS_S_:
	.zero		944


//--------------------- SYMBOLS --------------------------

	.type		.nv.reservedSmem.offset0,@object
	.size		.nv.reservedSmem.offset0,0x4
